//
// Generated by NVIDIA NVVM Compiler
//
// Compiler Build ID: CL-36424714
// Cuda compilation tools, release 13.0, V13.0.88
// Based on NVVM 20.0.0
//

.version 9.0
.target sm_100
.address_size 64

	// .globl	Mandel

.visible .entry Mandel(
	.param .u32 Mandel_param_0,
	.param .u32 Mandel_param_1,
	.param .f32 Mandel_param_2,
	.param .f32 Mandel_param_3,
	.param .f32 Mandel_param_4,
	.param .f32 Mandel_param_5,
	.param .f32 Mandel_param_6,
	.param .f32 Mandel_param_7,
	.param .u32 Mandel_param_8,
	.param .u64 .ptr .align 1 Mandel_param_9,
	.param .u32 Mandel_param_10
)
{
	.reg .pred 	%p<6>;
	.reg .b32 	%r<18>;
	.reg .b32 	%f<25>;
	.reg .b64 	%rd<5>;
	.reg .b64 	%fd<6>;

	ld.param.u32 	%r5, [Mandel_param_0];
	ld.param.f32 	%f11, [Mandel_param_2];
	ld.param.f32 	%f12, [Mandel_param_5];
	ld.param.f32 	%f13, [Mandel_param_6];
	ld.param.f32 	%f14, [Mandel_param_7];
	ld.param.u32 	%r6, [Mandel_param_8];
	ld.param.u64 	%rd1, [Mandel_param_9];
	ld.param.u32 	%r7, [Mandel_param_10];
	mov.u32 	%r8, %ntid.x;
	mov.u32 	%r9, %ctaid.x;
	mov.u32 	%r10, %tid.x;
	mad.lo.s32 	%r1, %r8, %r9, %r10;
	setp.ge.s32 	%p1, %r1, %r7;
	@%p1 bra 	$L__BB0_5;
	div.s32 	%r12, %r1, %r5;
	mul.lo.s32 	%r13, %r12, %r5;
	sub.s32 	%r14, %r1, %r13;
	cvt.rn.f32.s32 	%f15, %r14;
	fma.rn.f32 	%f1, %f13, %f15, %f11;
	cvt.rn.f32.s32 	%f16, %r12;
	mul.f32 	%f17, %f14, %f16;
	sub.f32 	%f2, %f12, %f17;
	setp.lt.s32 	%p2, %r6, 1;
	mov.b32 	%r17, 0;
	@%p2 bra 	$L__BB0_4;
	cvt.f64.f32 	%fd1, %f2;
	mov.b32 	%r17, 0;
	mov.f32 	%f21, 0f00000000;
	mov.f32 	%f22, %f21;
	mov.f32 	%f23, %f21;
	mov.f32 	%f24, %f21;
$L__BB0_3:
	sub.f32 	%f19, %f22, %f21;
	add.f32 	%f7, %f1, %f19;
	cvt.f64.f32 	%fd2, %f24;
	add.f64 	%fd3, %fd2, %fd2;
	cvt.f64.f32 	%fd4, %f23;
	fma.rn.f64 	%fd5, %fd3, %fd4, %fd1;
	cvt.rn.f32.f64 	%f23, %fd5;
	add.s32 	%r17, %r17, 1;
	mul.f32 	%f22, %f7, %f7;
	mul.f32 	%f21, %f23, %f23;
	add.f32 	%f20, %f22, %f21;
	setp.le.f32 	%p3, %f20, 0f40800000;
	setp.lt.s32 	%p4, %r17, %r6;
	and.pred  	%p5, %p3, %p4;
	mov.f32 	%f24, %f7;
	@%p5 bra 	$L__BB0_3;
$L__BB0_4:
	cvta.to.global.u64 	%rd2, %rd1;
	mul.wide.s32 	%rd3, %r1, 4;
	add.s64 	%rd4, %rd2, %rd3;
	st.global.u32 	[%rd4], %r17;
$L__BB0_5:
	ret;

}


// ===== COMPILED SASS (sm_100) =====

	.target	sm_100

	.elftype	@"ET_EXEC"


//--------------------- .note.nv.tkinfo           --------------------------
	.section	.note.nv.tkinfo,"",@"SHT_NOTE"
	.sectionflags	@"SHF_NOTE_NV_TKINFO"
	.tkinfo
        /*0018*/ 	.word	0x00000002
        /*0030*/ 	.string	""
        /*0030*/ 	.string	"ptxas"
        /*0030*/ 	.string	"Cuda compilation tools, release 13.0, V13.0.88"
        /*0030*/ 	.string	"Build cuda_13.0.r13.0/compiler.36424714_0"
        /*0030*/ 	.string	"-arch sm_100 -m 64 "



//--------------------- .note.nv.cuinfo           --------------------------
	.section	.note.nv.cuinfo,"",@"SHT_NOTE"
	.sectionflags	@"SHF_NOTE_NV_CUINFO"
        /*0018*/ 	.short	0x0002
        /*001a*/ 	.short	0x0064
        /*001c*/ 	.short	0x0082
	.zero		2


//--------------------- .nv.info                  --------------------------
	.section	.nv.info,"",@"SHT_CUDA_INFO"
	.align	4


	//----- nvinfo : EIATTR_REGCOUNT
	.align		4
        /*0000*/ 	.byte	0x04, 0x2f
        /*0002*/ 	.short	(.L_1 - .L_0)
	.align		4
.L_0:
        /*0004*/ 	.word	index@(Mandel)
        /*0008*/ 	.word	0x00000012


	//----- nvinfo : EIATTR_FRAME_SIZE
	.align		4
.L_1:
        /*000c*/ 	.byte	0x04, 0x11
        /*000e*/ 	.short	(.L_3 - .L_2)
	.align		4
.L_2:
        /*0010*/ 	.word	index@(Mandel)
        /*0014*/ 	.word	0x00000000


	//----- nvinfo : EIATTR_MIN_STACK_SIZE
	.align		4
.L_3:
        /*0018*/ 	.byte	0x04, 0x12
        /*001a*/ 	.short	(.L_5 - .L_4)
	.align		4
.L_4:
        /*001c*/ 	.word	index@(Mandel)
        /*0020*/ 	.word	0x00000000
.L_5:


//--------------------- .nv.compat                --------------------------
	.section	.nv.compat,"",@"SHT_CUDA_COMPAT_INFO"
	.align	4
        /*0000*/ 	.byte	0x02, 0x09, 0x00, 0x00, 0x02, 0x02, 0x01, 0x00, 0x02, 0x05, 0x05, 0x00, 0x03, 0x07, 0x01, 0x01
        /*0010*/ 	.byte	0x02, 0x03, 0x00, 0x00, 0x02, 0x06, 0x01, 0x00, 0x04, 0x0b, 0x08, 0x00, 0x01, 0x00, 0x00, 0x00
        /*0020*/ 	.byte	0x00, 0x00, 0x00, 0x00


//--------------------- .nv.info.Mandel           --------------------------
	.section	.nv.info.Mandel,"",@"SHT_CUDA_INFO"
	.sectionflags	@""
	.align	4


	//----- nvinfo : EIATTR_CUDA_API_VERSION
	.align		4
        /*0000*/ 	.byte	0x04, 0x37
        /*0002*/ 	.short	(.L_7 - .L_6)
.L_6:
        /*0004*/ 	.word	0x00000082


	//----- nvinfo : EIATTR_KPARAM_INFO
	.align		4
.L_7:
        /*0008*/ 	.byte	0x04, 0x17
        /*000a*/ 	.short	(.L_9 - .L_8)
.L_8:
        /*000c*/ 	.word	0x00000000
        /*0010*/ 	.short	0x000a
        /*0012*/ 	.short	0x0030
        /*0014*/ 	.byte	0x00, 0xf0, 0x11, 0x00


	//----- nvinfo : EIATTR_KPARAM_INFO
	.align		4
.L_9:
        /*0018*/ 	.byte	0x04, 0x17
        /*001a*/ 	.short	(.L_11 - .L_10)
.L_10:
        /*001c*/ 	.word	0x00000000
        /*0020*/ 	.short	0x0009
        /*0022*/ 	.short	0x0028
        /*0024*/ 	.byte	0x00, 0xf5, 0x21, 0x00


	//----- nvinfo : EIATTR_KPARAM_INFO
	.align		4
.L_11:
        /*0028*/ 	.byte	0x04, 0x17
        /*002a*/ 	.short	(.L_13 - .L_12)
.L_12:
        /*002c*/ 	.word	0x00000000
        /*0030*/ 	.short	0x0008
        /*0032*/ 	.short	0x0020
        /*0034*/ 	.byte	0x00, 0xf0, 0x11, 0x00


	//----- nvinfo : EIATTR_KPARAM_INFO
	.align		4
.L_13:
        /*0038*/ 	.byte	0x04, 0x17
        /*003a*/ 	.short	(.L_15 - .L_14)
.L_14:
        /*003c*/ 	.word	0x00000000
        /*0040*/ 	.short	0x0007
        /*0042*/ 	.short	0x001c
        /*0044*/ 	.byte	0x00, 0xf0, 0x11, 0x00


	//----- nvinfo : EIATTR_KPARAM_INFO
	.align		4
.L_15:
        /*0048*/ 	.byte	0x04, 0x17
        /*004a*/ 	.short	(.L_17 - .L_16)
.L_16:
        /*004c*/ 	.word	0x00000000
        /*0050*/ 	.short	0x0006
        /*0052*/ 	.short	0x0018
        /*0054*/ 	.byte	0x00, 0xf0, 0x11, 0x00


	//----- nvinfo : EIATTR_KPARAM_INFO
	.align		4
.L_17:
        /*0058*/ 	.byte	0x04, 0x17
        /*005a*/ 	.short	(.L_19 - .L_18)
.L_18:
        /*005c*/ 	.word	0x00000000
        /*0060*/ 	.short	0x0005
        /*0062*/ 	.short	0x0014
        /*0064*/ 	.byte	0x00, 0xf0, 0x11, 0x00


	//----- nvinfo : EIATTR_KPARAM_INFO
	.align		4
.L_19:
        /*0068*/ 	.byte	0x04, 0x17
        /*006a*/ 	.short	(.L_21 - .L_20)
.L_20:
        /*006c*/ 	.word	0x00000000
        /*0070*/ 	.short	0x0004
        /*0072*/ 	.short	0x0010
        /*0074*/ 	.byte	0x00, 0xf0, 0x11, 0x00


	//----- nvinfo : EIATTR_KPARAM_INFO
	.align		4
.L_21:
        /*0078*/ 	.byte	0x04, 0x17
        /*007a*/ 	.short	(.L_23 - .L_22)
.L_22:
        /*007c*/ 	.word	0x00000000
        /*0080*/ 	.short	0x0003
        /*0082*/ 	.short	0x000c
        /*0084*/ 	.byte	0x00, 0xf0, 0x11, 0x00


	//----- nvinfo : EIATTR_KPARAM_INFO
	.align		4
.L_23:
        /*0088*/ 	.byte	0x04, 0x17
        /*008a*/ 	.short	(.L_25 - .L_24)
.L_24:
        /*008c*/ 	.word	0x00000000
        /*0090*/ 	.short	0x0002
        /*0092*/ 	.short	0x0008
        /*0094*/ 	.byte	0x00, 0xf0, 0x11, 0x00


	//----- nvinfo : EIATTR_KPARAM_INFO
	.align		4
.L_25:
        /*0098*/ 	.byte	0x04, 0x17
        /*009a*/ 	.short	(.L_27 - .L_26)
.L_26:
        /*009c*/ 	.word	0x00000000
        /*00a0*/ 	.short	0x0001
        /*00a2*/ 	.short	0x0004
        /*00a4*/ 	.byte	0x00, 0xf0, 0x11, 0x00


	//----- nvinfo : EIATTR_KPARAM_INFO
	.align		4
.L_27:
        /*00a8*/ 	.byte	0x04, 0x17
        /*00aa*/ 	.short	(.L_29 - .L_28)
.L_28:
        /*00ac*/ 	.word	0x00000000
        /*00b0*/ 	.short	0x0000
        /*00b2*/ 	.short	0x0000
        /*00b4*/ 	.byte	0x00, 0xf0, 0x11, 0x00


	//----- nvinfo : EIATTR_SPARSE_MMA_MASK
	.align		4
.L_29:
        /*00b8*/ 	.byte	0x03, 0x50
        /*00ba*/ 	.short	0x0000


	//----- nvinfo : EIATTR_MAXREG_COUNT
	.align		4
        /*00bc*/ 	.byte	0x03, 0x1b
        /*00be*/ 	.short	0x00ff


	//----- nvinfo : EIATTR_MERCURY_ISA_VERSION
	.align		4
        /*00c0*/ 	.byte	0x03, 0x5f
        /*00c2*/ 	.short	0x0101


	//----- nvinfo : EIATTR_VRC_CTA_INIT_COUNT
	.align		4
        /*00c4*/ 	.byte	0x02, 0x4a
	.zero		1
	.zero		1


	//----- nvinfo : EIATTR_EXIT_INSTR_OFFSETS
	.align		4
        /*00c8*/ 	.byte	0x04, 0x1c
        /*00ca*/ 	.short	(.L_31 - .L_30)


	//   ....[0]....
.L_30:
        /*00cc*/ 	.word	0x00000070


	//   ....[1]....
        /*00d0*/ 	.word	0x00000470


	//----- nvinfo : EIATTR_CRS_STACK_SIZE
	.align		4
.L_31:
        /*00d4*/ 	.byte	0x04, 0x1e
        /*00d6*/ 	.short	(.L_33 - .L_32)
.L_32:
        /*00d8*/ 	.word	0x00000000


	//----- nvinfo : EIATTR_CBANK_PARAM_SIZE
	.align		4
.L_33:
        /*00dc*/ 	.byte	0x03, 0x19
        /*00de*/ 	.short	0x0034


	//----- nvinfo : EIATTR_PARAM_CBANK
	.align		4
        /*00e0*/ 	.byte	0x04, 0x0a
        /*00e2*/ 	.short	(.L_35 - .L_34)
	.align		4
.L_34:
        /*00e4*/ 	.word	index@(.nv.constant0.Mandel)
        /*00e8*/ 	.short	0x0380
        /*00ea*/ 	.short	0x0034


	//----- nvinfo : EIATTR_SW_WAR
	.align		4
.L_35:
        /*00ec*/ 	.byte	0x04, 0x36
        /*00ee*/ 	.short	(.L_37 - .L_36)
.L_36:
        /*00f0*/ 	.word	0x00000008
.L_37:


//--------------------- .nv.callgraph             --------------------------
	.section	.nv.callgraph,"",@"SHT_CUDA_CALLGRAPH"
	.align	4
	.sectionentsize	8
	.align		4
        /*0000*/ 	.word	0x00000000
	.align		4
        /*0004*/ 	.word	0xffffffff
	.align		4
        /*0008*/ 	.word	0x00000000
	.align		4
        /*000c*/ 	.word	0xfffffffe
	.align		4
        /*0010*/ 	.word	0x00000000
	.align		4
        /*0014*/ 	.word	0xfffffffd
	.align		4
        /*0018*/ 	.word	0x00000000
	.align		4
        /*001c*/ 	.word	0xfffffffc


//--------------------- .text.Mandel              --------------------------
	.section	.text.Mandel,"ax",@progbits
	.align	128
        .global         Mandel
        .type           Mandel,@function
        .size           Mandel,(.L_x_3 - Mandel)
        .other          Mandel,@"STO_CUDA_ENTRY STV_DEFAULT"
Mandel:
.text.Mandel:
[----:B------:R-:W-:Y:S01]  /*0000*/  LDC R1, c[0x0][0x37c] ;  /* 0x0000df00ff017b82 */ /* 0x000fe20000000800 */
[----:B------:R-:W0:Y:S01]  /*0010*/  S2R R2, SR_CTAID.X ;  /* 0x0000000000027919 */ /* 0x000e220000002500 */
[----:B------:R-:W0:Y:S01]  /*0020*/  LDCU UR4, c[0x0][0x360] ;  /* 0x00006c00ff0477ac */ /* 0x000e220008000800 */
[----:B------:R-:W0:Y:S01]  /*0030*/  S2R R3, SR_TID.X ;  /* 0x0000000000037919 */ /* 0x000e220000002100 */
[----:B------:R-:W1:Y:S01]  /*0040*/  LDCU UR5, c[0x0][0x3b0] ;  /* 0x00007600ff0577ac */ /* 0x000e620008000800 */
[----:B0-----:R-:W-:-:S05]  /*0050*/  IMAD R2, R2, UR4, R3 ;  /* 0x0000000402027c24 */ /* 0x001fca000f8e0203 */
[----:B-1----:R-:W-:-:S13]  /*0060*/  ISETP.GE.AND P0, PT, R2, UR5, PT ;  /* 0x0000000502007c0c */ /* 0x002fda000bf06270 */
[----:B------:R-:W-:Y:S05]  /*0070*/  @P0 EXIT ;  /* 0x000000000000094d */ /* 0x000fea0003800000 */
[----:B------:R-:W0:Y:S01]  /*0080*/  LDC R7, c[0x0][0x380] ;  /* 0x0000e000ff077b82 */ /* 0x000e220000000800 */
[----:B------:R-:W1:Y:S01]  /*0090*/  LDCU UR8, c[0x0][0x3a0] ;  /* 0x00007400ff0877ac */ /* 0x000e620008000800 */
[----:B------:R-:W-:Y:S01]  /*00a0*/  IMAD.MOV.U32 R11, RZ, RZ, RZ ;  /* 0x000000ffff0b7224 */ /* 0x000fe200078e00ff */
[----:B------:R-:W2:Y:S01]  /*00b0*/  LDCU.64 UR6, c[0x0][0x398] ;  /* 0x00007300ff0677ac */ /* 0x000ea20008000a00 */
[----:B------:R-:W3:Y:S01]  /*00c0*/  LDCU.64 UR4, c[0x0][0x358] ;  /* 0x00006b00ff0477ac */ /* 0x000ee20008000a00 */
[----:B-1----:R-:W-:Y:S01]  /*00d0*/  UISETP.GE.AND UP0, UPT, UR8, 0x1, UPT ;  /* 0x000000010800788c */ /* 0x002fe2000bf06270 */
[----:B0-----:R-:W-:-:S04]  /*00e0*/  IABS R3, R7 ;  /* 0x0000000700037213 */ /* 0x001fc80000000000 */
[----:B------:R-:W0:Y:S08]  /*00f0*/  I2F.RP R0, R3 ;  /* 0x0000000300007306 */ /* 0x000e300000209400 */
[----:B0-----:R-:W0:Y:S02]  /*0100*/  MUFU.RCP R0, R0 ;  /* 0x0000000000007308 */ /* 0x001e240000001000 */
[----:B0-----:R-:W-:-:S06]  /*0110*/  IADD3 R4, PT, PT, R0, 0xffffffe, RZ ;  /* 0x0ffffffe00047810 */ /* 0x001fcc0007ffe0ff */
[----:B------:R0:W1:Y:S02]  /*0120*/  F2I.FTZ.U32.TRUNC.NTZ R5, R4 ;  /* 0x0000000400057305 */ /* 0x000064000021f000 */
[----:B0-----:R-:W-:Y:S01]  /*0130*/  IMAD.MOV.U32 R4, RZ, RZ, RZ ;  /* 0x000000ffff047224 */ /* 0x001fe200078e00ff */
[----:B-1----:R-:W-:-:S05]  /*0140*/  IADD3 R6, PT, PT, RZ, -R5, RZ ;  /* 0x80000005ff067210 */ /* 0x002fca0007ffe0ff */
[----:B------:R-:W-:Y:S01]  /*0150*/  IMAD R9, R6, R3, RZ ;  /* 0x0000000306097224 */ /* 0x000fe200078e02ff */
[----:B------:R-:W-:-:S03]  /*0160*/  IABS R6, R2 ;  /* 0x0000000200067213 */ /* 0x000fc60000000000 */
[----:B------:R-:W-:Y:S02]  /*0170*/  IMAD.HI.U32 R5, R5, R9, R4 ;  /* 0x0000000905057227 */ /* 0x000fe400078e0004 */
[----:B------:R-:W2:Y:S04]  /*0180*/  LDC R9, c[0x0][0x394] ;  /* 0x0000e500ff097b82 */ /* 0x000ea80000000800 */
[----:B------:R-:W-:-:S05]  /*0190*/  IMAD.HI.U32 R5, R5, R6, RZ ;  /* 0x0000000605057227 */ /* 0x000fca00078e00ff */
[----:B------:R-:W-:-:S05]  /*01a0*/  IADD3 R0, PT, PT, -R5, RZ, RZ ;  /* 0x000000ff05007210 */ /* 0x000fca0007ffe1ff */
[C---:B------:R-:W-:Y:S02]  /*01b0*/  IMAD R0, R3.reuse, R0, R6 ;  /* 0x0000000003007224 */ /* 0x040fe400078e0206 */
[----:B------:R-:W0:Y:S03]  /*01c0*/  LDC R6, c[0x0][0x388] ;  /* 0x0000e200ff067b82 */ /* 0x000e260000000800 */
[----:B------:R-:W-:-:S13]  /*01d0*/  ISETP.GT.U32.AND P2, PT, R3, R0, PT ;  /* 0x000000000300720c */ /* 0x000fda0003f44070 */
[----:B------:R-:W-:Y:S01]  /*01e0*/  @!P2 IMAD.IADD R0, R0, 0x1, -R3 ;  /* 0x000000010000a824 */ /* 0x000fe200078e0a03 */
[----:B------:R-:W-:Y:S02]  /*01f0*/  @!P2 IADD3 R5, PT, PT, R5, 0x1, RZ ;  /* 0x000000010505a810 */ /* 0x000fe40007ffe0ff */
[----:B------:R-:W-:Y:S02]  /*0200*/  ISETP.NE.AND P2, PT, R7, RZ, PT ;  /* 0x000000ff0700720c */ /* 0x000fe40003f45270 */
[----:B------:R-:W-:Y:S02]  /*0210*/  ISETP.GE.U32.AND P0, PT, R0, R3, PT ;  /* 0x000000030000720c */ /* 0x000fe40003f06070 */
[----:B------:R-:W-:-:S04]  /*0220*/  LOP3.LUT R0, R2, R7, RZ, 0x3c, !PT ;  /* 0x0000000702007212 */ /* 0x000fc800078e3cff */
[----:B------:R-:W-:-:S07]  /*0230*/  ISETP.GE.AND P1, PT, R0, RZ, PT ;  /* 0x000000ff0000720c */ /* 0x000fce0003f26270 */
[----:B------:R-:W-:-:S05]  /*0240*/  @P0 VIADD R5, R5, 0x1 ;  /* 0x0000000105050836 */ /* 0x000fca0000000000 */
[----:B------:R-:W-:Y:S02]  /*0250*/  MOV R0, R5 ;  /* 0x0000000500007202 */ /* 0x000fe40000000f00 */
[----:B------:R-:W1:Y:S03]  /*0260*/  LDC.64 R4, c[0x0][0x3a8] ;  /* 0x0000ea00ff047b82 */ /* 0x000e660000000a00 */
[----:B------:R-:W-:Y:S01]  /*0270*/  @!P1 IMAD.MOV R0, RZ, RZ, -R0 ;  /* 0x000000ffff009224 */ /* 0x000fe200078e0a00 */
[----:B------:R-:W-:-:S04]  /*0280*/  @!P2 LOP3.LUT R0, RZ, R7, RZ, 0x33, !PT ;  /* 0x00000007ff00a212 */ /* 0x000fc800078e33ff */
[----:B------:R-:W-:Y:S02]  /*0290*/  IADD3 R3, PT, PT, -R0, RZ, RZ ;  /* 0x000000ff00037210 */ /* 0x000fe40007ffe1ff */
[----:B------:R-:W-:-:S03]  /*02a0*/  I2FP.F32.S32 R0, R0 ;  /* 0x0000000000007245 */ /* 0x000fc60000201400 */
[----:B------:R-:W-:Y:S02]  /*02b0*/  IMAD R3, R7, R3, R2 ;  /* 0x0000000307037224 */ /* 0x000fe400078e0202 */
[----:B--2---:R-:W-:-:S03]  /*02c0*/  FFMA R9, -R0, UR7, R9 ;  /* 0x0000000700097c23 */ /* 0x004fc60008000109 */
[----:B------:R-:W-:-:S05]  /*02d0*/  I2FP.F32.S32 R3, R3 ;  /* 0x0000000300037245 */ /* 0x000fca0000201400 */
[----:B0-----:R-:W-:Y:S01]  /*02e0*/  FFMA R15, R3, UR6, R6 ;  /* 0x00000006030f7c23 */ /* 0x001fe20008000006 */
[----:B-1----:R-:W-:Y:S01]  /*02f0*/  IMAD.WIDE R2, R2, 0x4, R4 ;  /* 0x0000000402027825 */ /* 0x002fe200078e0204 */
[----:B---3--:R-:W-:Y:S06]  /*0300*/  BRA.U !UP0, `(.L_x_0) ;  /* 0x0000000108547547 */ /* 0x008fec000b800000 */
[----:B------:R0:W1:Y:S01]  /*0310*/  F2F.F64.F32 R4, R9 ;  /* 0x0000000900047310 */ /* 0x0000620000201800 */
[----:B------:R-:W-:Y:S01]  /*0320*/  HFMA2 R0, -RZ, RZ, 0, 0 ;  /* 0x00000000ff007431 */ /* 0x000fe200000001ff */
[----:B------:R-:W-:Y:S01]  /*0330*/  BSSY.RECONVERGENT B0, `(.L_x_0) ;  /* 0x0000012000007945 */ /* 0x000fe20003800200 */
[----:B------:R-:W-:Y:S01]  /*0340*/  CS2R R10, SRZ ;  /* 0x00000000000a7805 */ /* 0x000fe2000001ff00 */
[----:B------:R-:W-:Y:S01]  /*0350*/  IMAD.MOV.U32 R13, RZ, RZ, RZ ;  /* 0x000000ffff0d7224 */ /* 0x000fe200078e00ff */
[----:B------:R-:W-:-:S07]  /*0360*/  MOV R8, RZ ;  /* 0x000000ff00087202 */ /* 0x000fce0000000f00 */
.L_x_1:
[----:B------:R2:W3:Y:S01]  /*0370*/  F2F.F64.F32 R6, R10 ;  /* 0x0000000a00067310 */ /* 0x0004e20000201800 */
[----:B------:R-:W-:Y:S01]  /*0380*/  FADD R0, R13, -R0 ;  /* 0x800000000d007221 */ /* 0x000fe20000000000 */
[----:B------:R-:W-:-:S05]  /*0390*/  VIADD R11, R11, 0x1 ;  /* 0x000000010b0b7836 */ /* 0x000fca0000000000 */
[----:B------:R-:W-:Y:S01]  /*03a0*/  ISETP.GE.AND P0, PT, R11, UR8, PT ;  /* 0x000000080b007c0c */ /* 0x000fe2000bf06270 */
[----:B0-----:R-:W1:Y:S01]  /*03b0*/  F2F.F64.F32 R8, R8 ;  /* 0x0000000800087310 */ /* 0x001e620000201800 */
[----:B--2---:R-:W-:-:S04]  /*03c0*/  FADD R10, R15, R0 ;  /* 0x000000000f0a7221 */ /* 0x004fc80000000000 */
[----:B------:R-:W-:Y:S01]  /*03d0*/  FMUL R13, R10, R10 ;  /* 0x0000000a0a0d7220 */ /* 0x000fe20000400000 */
[----:B---3--:R-:W-:-:S08]  /*03e0*/  DADD R6, R6, R6 ;  /* 0x0000000006067229 */ /* 0x008fd00000000006 */
[----:B-1----:R-:W-:-:S06]  /*03f0*/  DFMA R6, R6, R8, R4 ;  /* 0x000000080606722b */ /* 0x002fcc0000000004 */
[----:B------:R-:W0:Y:S02]  /*0400*/  F2F.F32.F64 R8, R6 ;  /* 0x0000000600087310 */ /* 0x000e240000301000 */
[----:B0-----:R-:W-:-:S04]  /*0410*/  FMUL R0, R8, R8 ;  /* 0x0000000808007220 */ /* 0x001fc80000400000 */
[----:B------:R-:W-:-:S05]  /*0420*/  FADD R9, R13, R0 ;  /* 0x000000000d097221 */ /* 0x000fca0000000000 */
[----:B------:R-:W-:-:S13]  /*0430*/  FSETP.LE.AND P1, PT, R9, 4, PT ;  /* 0x408000000900780b */ /* 0x000fda0003f23000 */
[----:B------:R-:W-:Y:S05]  /*0440*/  @!P0 BRA P1, `(.L_x_1) ;  /* 0xfffffffc00c88947 */ /* 0x000fea000083ffff */
[----:B------:R-:W-:Y:S05]  /*0450*/  BSYNC.RECONVERGENT B0 ;  /* 0x0000000000007941 */ /* 0x000fea0003800200 */
.L_x_0:
[----:B------:R-:W-:Y:S01]  /*0460*/  STG.E desc[UR4][R2.64], R11 ;  /* 0x0000000b02007986 */ /* 0x000fe2000c101904 */
[----:B------:R-:W-:Y:S05]  /*0470*/  EXIT ;  /* 0x000000000000794d */ /* 0x000fea0003800000 */
.L_x_2:
[----:B------:R-:W-:-:S00]  /*0480*/  BRA `(.L_x_2) ;  /* 0xfffffffc00fc7947 */ /* 0x000fc0000383ffff */
[----:B------:R-:W-:-:S00]  /*0490*/  NOP ;  /* 0x0000000000007918 */ /* 0x000fc00000000000 */
        /* <DEDUP_REMOVED lines=14> */
.L_x_3:


//--------------------- .nv.shared.reserved.0     --------------------------
	.section	.nv.shared.reserved.0,"aw",@nobits
	.weak		__nv_reservedSMEM_offset_0_alias
	.size		__nv_reservedSMEM_offset_0_alias, 0, 64
	.other		__nv_reservedSMEM_offset_0_alias,@"STO_CUDA_RESERVED_SHARED STV_DEFAULT"
__nv_reservedSMEM_offset_0_alias:
	.zero		0
	.zero		64


//--------------------- .nv.constant0.Mandel      --------------------------
	.section	.nv.constant0.Mandel,"a",@progbits
	.sectionflags	@""
	.align	4
.nv.constant0.Mandel:
	.zero		948


//--------------------- SYMBOLS --------------------------

	.type		.nv.reservedSmem.offset0,@object
	.size		.nv.reservedSmem.offset0,0x4
